//
// Generated by NVIDIA NVVM Compiler
//
// Compiler Build ID: CL-36424714
// Cuda compilation tools, release 13.0, V13.0.88
// Based on NVVM 20.0.0
//

.version 9.0
.target sm_100
.address_size 64

	// .globl	_Z9euler_gpuPfffi

.visible .entry _Z9euler_gpuPfffi(
	.param .u64 .ptr .align 1 _Z9euler_gpuPfffi_param_0,
	.param .f32 _Z9euler_gpuPfffi_param_1,
	.param .f32 _Z9euler_gpuPfffi_param_2,
	.param .u32 _Z9euler_gpuPfffi_param_3
)
{
	.reg .pred 	%p<32>;
	.reg .b32 	%r<31>;
	.reg .b32 	%f<177>;
	.reg .b64 	%rd<27>;

	ld.param.u64 	%rd16, [_Z9euler_gpuPfffi_param_0];
	ld.param.f32 	%f176, [_Z9euler_gpuPfffi_param_1];
	ld.param.f32 	%f35, [_Z9euler_gpuPfffi_param_2];
	ld.param.u32 	%r2, [_Z9euler_gpuPfffi_param_3];
	mov.u32 	%r3, %tid.x;
	mov.u32 	%r4, %ctaid.x;
	mov.u32 	%r5, %ntid.x;
	mad.lo.s32 	%r1, %r4, %r5, %r3;
	setp.ge.s32 	%p1, %r1, %r2;
	@%p1 bra 	$L__BB0_23;
	cvt.s64.s32 	%rd1, %r1;
	setp.lt.u32 	%p2, %r1, 2;
	@%p2 bra 	$L__BB0_22;
	neg.f32 	%f1, %f35;
	mov.f32 	%f37, 0f32CD8C70;
	mov.f32 	%f38, 0f3ED90735;
	mul.rn.f32 	%f39, %f38, %f37;
	mov.f32 	%f40, 0f3DBDD9BD;
	mov.f32 	%f41, 0f3DF9B38D;
	mul.rn.f32 	%f42, %f41, %f40;
	fma.rn.f32 	%f43, %f39, 0f3FB8AA3B, 0f33773EAE;
	fma.rn.f32 	%f44, 0f3E9BE32A, 0f32A55E34, %f43;
	mul.f32 	%f45, %f42, 0f40400000;
	fma.rn.f32 	%f46, %f45, %f39, %f44;
	fma.rn.f32 	%f47, %f42, 0f3E9BE32A, %f46;
	mov.f32 	%f48, 0f3FB83977;
	add.rn.f32 	%f2, %f48, %f47;
	mov.f32 	%f49, 0fBFB83977;
	add.rn.f32 	%f50, %f2, %f49;
	neg.f32 	%f51, %f50;
	add.rn.f32 	%f3, %f47, %f51;
	add.s64 	%rd2, %rd1, -1;
	add.s64 	%rd18, %rd1, -2;
	and.b64  	%rd25, %rd2, 3;
	setp.lt.u64 	%p3, %rd18, 3;
	mov.b64 	%rd26, 1;
	@%p3 bra 	$L__BB0_17;
	and.b64  	%rd4, %rd2, -4;
	mov.b64 	%rd23, 1;
$L__BB0_4:
	cvt.rn.f32.u64 	%f53, %rd23;
	mul.f32 	%f5, %f1, %f53;
	setp.eq.f32 	%p4, %f5, 0f00000000;
	mov.f32 	%f168, 0f3F800000;
	@%p4 bra 	$L__BB0_7;
	mul.rn.f32 	%f54, %f2, %f5;
	cvt.rni.f32.f32 	%f55, %f54;
	sub.f32 	%f56, %f54, %f55;
	neg.f32 	%f57, %f54;
	fma.rn.f32 	%f58, %f2, %f5, %f57;
	fma.rn.f32 	%f59, %f3, %f5, %f58;
	add.f32 	%f60, %f56, %f59;
	setp.gt.f32 	%p5, %f55, 0f00000000;
	selp.b32 	%r6, 0, -2097152000, %p5;
	abs.f32 	%f61, %f5;
	setp.num.f32 	%p6, %f61, %f61;
	setp.lt.f32 	%p7, %f54, 0f00000000;
	selp.f32 	%f62, 0f00000000, 0f7F800000, %p7;
	abs.f32 	%f63, %f54;
	setp.gt.f32 	%p8, %f63, 0f43180000;
	cvt.rzi.s32.f32 	%r7, %f55;
	shl.b32 	%r8, %r7, 23;
	sub.s32 	%r9, %r8, %r6;
	mov.b32 	%f64, %r9;
	add.s32 	%r10, %r6, 2130706432;
	mov.b32 	%f65, %r10;
	fma.rn.f32 	%f66, %f60, 0f391FCB8E, 0f3AAF85ED;
	fma.rn.f32 	%f67, %f66, %f60, 0f3C1D9856;
	fma.rn.f32 	%f68, %f67, %f60, 0f3D6357BB;
	fma.rn.f32 	%f69, %f68, %f60, 0f3E75FDEC;
	fma.rn.f32 	%f70, %f69, %f60, 0f3F317218;
	fma.rn.f32 	%f71, %f70, %f60, 0f3F800000;
	mul.f32 	%f72, %f71, %f65;
	mul.f32 	%f73, %f72, %f64;
	selp.f32 	%f168, %f62, %f73, %p8;
	@%p6 bra 	$L__BB0_7;
	mov.f32 	%f74, 0f402DF854;
	add.rn.f32 	%f168, %f74, %f5;
$L__BB0_7:
	fma.rn.f32 	%f9, %f35, %f168, %f176;
	add.s64 	%rd6, %rd23, 1;
	cvt.rn.f32.u64 	%f76, %rd6;
	mul.f32 	%f10, %f1, %f76;
	setp.eq.f32 	%p9, %f10, 0f00000000;
	mov.f32 	%f169, 0f3F800000;
	@%p9 bra 	$L__BB0_10;
	mul.rn.f32 	%f77, %f2, %f10;
	cvt.rni.f32.f32 	%f78, %f77;
	sub.f32 	%f79, %f77, %f78;
	neg.f32 	%f80, %f77;
	fma.rn.f32 	%f81, %f2, %f10, %f80;
	fma.rn.f32 	%f82, %f3, %f10, %f81;
	add.f32 	%f83, %f79, %f82;
	setp.gt.f32 	%p10, %f78, 0f00000000;
	selp.b32 	%r11, 0, -2097152000, %p10;
	abs.f32 	%f84, %f10;
	setp.num.f32 	%p11, %f84, %f84;
	setp.lt.f32 	%p12, %f77, 0f00000000;
	selp.f32 	%f85, 0f00000000, 0f7F800000, %p12;
	abs.f32 	%f86, %f77;
	setp.gt.f32 	%p13, %f86, 0f43180000;
	cvt.rzi.s32.f32 	%r12, %f78;
	shl.b32 	%r13, %r12, 23;
	sub.s32 	%r14, %r13, %r11;
	mov.b32 	%f87, %r14;
	add.s32 	%r15, %r11, 2130706432;
	mov.b32 	%f88, %r15;
	fma.rn.f32 	%f89, %f83, 0f391FCB8E, 0f3AAF85ED;
	fma.rn.f32 	%f90, %f89, %f83, 0f3C1D9856;
	fma.rn.f32 	%f91, %f90, %f83, 0f3D6357BB;
	fma.rn.f32 	%f92, %f91, %f83, 0f3E75FDEC;
	fma.rn.f32 	%f93, %f92, %f83, 0f3F317218;
	fma.rn.f32 	%f94, %f93, %f83, 0f3F800000;
	mul.f32 	%f95, %f94, %f88;
	mul.f32 	%f96, %f95, %f87;
	selp.f32 	%f169, %f85, %f96, %p13;
	@%p11 bra 	$L__BB0_10;
	mov.f32 	%f97, 0f402DF854;
	add.rn.f32 	%f169, %f97, %f10;
$L__BB0_10:
	fma.rn.f32 	%f14, %f35, %f169, %f9;
	add.s64 	%rd7, %rd6, 1;
	cvt.rn.f32.u64 	%f99, %rd7;
	mul.f32 	%f15, %f1, %f99;
	setp.eq.f32 	%p14, %f15, 0f00000000;
	mov.f32 	%f170, 0f3F800000;
	@%p14 bra 	$L__BB0_13;
	mul.rn.f32 	%f100, %f2, %f15;
	cvt.rni.f32.f32 	%f101, %f100;
	sub.f32 	%f102, %f100, %f101;
	neg.f32 	%f103, %f100;
	fma.rn.f32 	%f104, %f2, %f15, %f103;
	fma.rn.f32 	%f105, %f3, %f15, %f104;
	add.f32 	%f106, %f102, %f105;
	setp.gt.f32 	%p15, %f101, 0f00000000;
	selp.b32 	%r16, 0, -2097152000, %p15;
	abs.f32 	%f107, %f15;
	setp.num.f32 	%p16, %f107, %f107;
	setp.lt.f32 	%p17, %f100, 0f00000000;
	selp.f32 	%f108, 0f00000000, 0f7F800000, %p17;
	abs.f32 	%f109, %f100;
	setp.gt.f32 	%p18, %f109, 0f43180000;
	cvt.rzi.s32.f32 	%r17, %f101;
	shl.b32 	%r18, %r17, 23;
	sub.s32 	%r19, %r18, %r16;
	mov.b32 	%f110, %r19;
	add.s32 	%r20, %r16, 2130706432;
	mov.b32 	%f111, %r20;
	fma.rn.f32 	%f112, %f106, 0f391FCB8E, 0f3AAF85ED;
	fma.rn.f32 	%f113, %f112, %f106, 0f3C1D9856;
	fma.rn.f32 	%f114, %f113, %f106, 0f3D6357BB;
	fma.rn.f32 	%f115, %f114, %f106, 0f3E75FDEC;
	fma.rn.f32 	%f116, %f115, %f106, 0f3F317218;
	fma.rn.f32 	%f117, %f116, %f106, 0f3F800000;
	mul.f32 	%f118, %f117, %f111;
	mul.f32 	%f119, %f118, %f110;
	selp.f32 	%f170, %f108, %f119, %p18;
	@%p16 bra 	$L__BB0_13;
	mov.f32 	%f120, 0f402DF854;
	add.rn.f32 	%f170, %f120, %f15;
$L__BB0_13:
	fma.rn.f32 	%f19, %f35, %f170, %f14;
	add.s64 	%rd8, %rd7, 1;
	cvt.rn.f32.u64 	%f122, %rd8;
	mul.f32 	%f20, %f1, %f122;
	setp.eq.f32 	%p19, %f20, 0f00000000;
	mov.f32 	%f171, 0f3F800000;
	@%p19 bra 	$L__BB0_16;
	mul.rn.f32 	%f123, %f2, %f20;
	cvt.rni.f32.f32 	%f124, %f123;
	sub.f32 	%f125, %f123, %f124;
	neg.f32 	%f126, %f123;
	fma.rn.f32 	%f127, %f2, %f20, %f126;
	fma.rn.f32 	%f128, %f3, %f20, %f127;
	add.f32 	%f129, %f125, %f128;
	setp.gt.f32 	%p20, %f124, 0f00000000;
	selp.b32 	%r21, 0, -2097152000, %p20;
	abs.f32 	%f130, %f20;
	setp.num.f32 	%p21, %f130, %f130;
	setp.lt.f32 	%p22, %f123, 0f00000000;
	selp.f32 	%f131, 0f00000000, 0f7F800000, %p22;
	abs.f32 	%f132, %f123;
	setp.gt.f32 	%p23, %f132, 0f43180000;
	cvt.rzi.s32.f32 	%r22, %f124;
	shl.b32 	%r23, %r22, 23;
	sub.s32 	%r24, %r23, %r21;
	mov.b32 	%f133, %r24;
	add.s32 	%r25, %r21, 2130706432;
	mov.b32 	%f134, %r25;
	fma.rn.f32 	%f135, %f129, 0f391FCB8E, 0f3AAF85ED;
	fma.rn.f32 	%f136, %f135, %f129, 0f3C1D9856;
	fma.rn.f32 	%f137, %f136, %f129, 0f3D6357BB;
	fma.rn.f32 	%f138, %f137, %f129, 0f3E75FDEC;
	fma.rn.f32 	%f139, %f138, %f129, 0f3F317218;
	fma.rn.f32 	%f140, %f139, %f129, 0f3F800000;
	mul.f32 	%f141, %f140, %f134;
	mul.f32 	%f142, %f141, %f133;
	selp.f32 	%f171, %f131, %f142, %p23;
	@%p21 bra 	$L__BB0_16;
	mov.f32 	%f143, 0f402DF854;
	add.rn.f32 	%f171, %f143, %f20;
$L__BB0_16:
	fma.rn.f32 	%f176, %f35, %f171, %f19;
	add.s64 	%rd26, %rd23, 4;
	setp.ne.s64 	%p24, %rd8, %rd4;
	add.s64 	%rd23, %rd8, 1;
	@%p24 bra 	$L__BB0_4;
$L__BB0_17:
	setp.eq.s64 	%p25, %rd25, 0;
	@%p25 bra 	$L__BB0_22;
$L__BB0_18:
	.pragma "nounroll";
	cvt.rn.f32.u64 	%f145, %rd26;
	mul.f32 	%f28, %f1, %f145;
	setp.eq.f32 	%p26, %f28, 0f00000000;
	mov.f32 	%f175, 0f3F800000;
	@%p26 bra 	$L__BB0_21;
	mul.rn.f32 	%f146, %f2, %f28;
	cvt.rni.f32.f32 	%f147, %f146;
	sub.f32 	%f148, %f146, %f147;
	neg.f32 	%f149, %f146;
	fma.rn.f32 	%f150, %f2, %f28, %f149;
	fma.rn.f32 	%f151, %f3, %f28, %f150;
	add.f32 	%f152, %f148, %f151;
	setp.gt.f32 	%p27, %f147, 0f00000000;
	selp.b32 	%r26, 0, -2097152000, %p27;
	abs.f32 	%f153, %f28;
	setp.num.f32 	%p28, %f153, %f153;
	setp.lt.f32 	%p29, %f146, 0f00000000;
	selp.f32 	%f154, 0f00000000, 0f7F800000, %p29;
	abs.f32 	%f155, %f146;
	setp.gt.f32 	%p30, %f155, 0f43180000;
	cvt.rzi.s32.f32 	%r27, %f147;
	shl.b32 	%r28, %r27, 23;
	sub.s32 	%r29, %r28, %r26;
	mov.b32 	%f156, %r29;
	add.s32 	%r30, %r26, 2130706432;
	mov.b32 	%f157, %r30;
	fma.rn.f32 	%f158, %f152, 0f391FCB8E, 0f3AAF85ED;
	fma.rn.f32 	%f159, %f158, %f152, 0f3C1D9856;
	fma.rn.f32 	%f160, %f159, %f152, 0f3D6357BB;
	fma.rn.f32 	%f161, %f160, %f152, 0f3E75FDEC;
	fma.rn.f32 	%f162, %f161, %f152, 0f3F317218;
	fma.rn.f32 	%f163, %f162, %f152, 0f3F800000;
	mul.f32 	%f164, %f163, %f157;
	mul.f32 	%f165, %f164, %f156;
	selp.f32 	%f175, %f154, %f165, %p30;
	@%p28 bra 	$L__BB0_21;
	mov.f32 	%f166, 0f402DF854;
	add.rn.f32 	%f175, %f166, %f28;
$L__BB0_21:
	fma.rn.f32 	%f176, %f35, %f175, %f176;
	add.s64 	%rd26, %rd26, 1;
	add.s64 	%rd25, %rd25, -1;
	setp.ne.s64 	%p31, %rd25, 0;
	@%p31 bra 	$L__BB0_18;
$L__BB0_22:
	cvta.to.global.u64 	%rd20, %rd16;
	shl.b64 	%rd21, %rd1, 2;
	add.s64 	%rd22, %rd20, %rd21;
	st.global.f32 	[%rd22], %f176;
$L__BB0_23:
	ret;

}


// ===== COMPILED SASS (sm_100) =====

	.target	sm_100

	.elftype	@"ET_EXEC"


//--------------------- .note.nv.tkinfo           --------------------------
	.section	.note.nv.tkinfo,"",@"SHT_NOTE"
	.sectionflags	@"SHF_NOTE_NV_TKINFO"
	.tkinfo
        /*0018*/ 	.word	0x00000002
        /*0030*/ 	.string	""
        /*0030*/ 	.string	"ptxas"
        /*0030*/ 	.string	"Cuda compilation tools, release 13.0, V13.0.88"
        /*0030*/ 	.string	"Build cuda_13.0.r13.0/compiler.36424714_0"
        /*0030*/ 	.string	"-arch sm_100 -m 64 "



//--------------------- .note.nv.cuinfo           --------------------------
	.section	.note.nv.cuinfo,"",@"SHT_NOTE"
	.sectionflags	@"SHF_NOTE_NV_CUINFO"
        /*0018*/ 	.short	0x0002
        /*001a*/ 	.short	0x0064
        /*001c*/ 	.short	0x0082
	.zero		2


//--------------------- .nv.info                  --------------------------
	.section	.nv.info,"",@"SHT_CUDA_INFO"
	.align	4


	//----- nvinfo : EIATTR_REGCOUNT
	.align		4
        /*0000*/ 	.byte	0x04, 0x2f
        /*0002*/ 	.short	(.L_1 - .L_0)
	.align		4
.L_0:
        /*0004*/ 	.word	index@(_Z9euler_gpuPfffi)
        /*0008*/ 	.word	0x00000020


	//----- nvinfo : EIATTR_FRAME_SIZE
	.align		4
.L_1:
        /*000c*/ 	.byte	0x04, 0x11
        /*000e*/ 	.short	(.L_3 - .L_2)
	.align		4
.L_2:
        /*0010*/ 	.word	index@(_Z9euler_gpuPfffi)
        /*0014*/ 	.word	0x00000000


	//----- nvinfo : EIATTR_MIN_STACK_SIZE
	.align		4
.L_3:
        /*0018*/ 	.byte	0x04, 0x12
        /*001a*/ 	.short	(.L_5 - .L_4)
	.align		4
.L_4:
        /*001c*/ 	.word	index@(_Z9euler_gpuPfffi)
        /*0020*/ 	.word	0x00000000
.L_5:


//--------------------- .nv.compat                --------------------------
	.section	.nv.compat,"",@"SHT_CUDA_COMPAT_INFO"
	.align	4
        /*0000*/ 	.byte	0x02, 0x09, 0x00, 0x00, 0x02, 0x02, 0x01, 0x00, 0x02, 0x05, 0x05, 0x00, 0x03, 0x07, 0x01, 0x01
        /*0010*/ 	.byte	0x02, 0x03, 0x00, 0x00, 0x02, 0x06, 0x01, 0x00, 0x04, 0x0b, 0x08, 0x00, 0x01, 0x00, 0x00, 0x00
        /*0020*/ 	.byte	0x00, 0x00, 0x00, 0x00


//--------------------- .nv.info._Z9euler_gpuPfffi --------------------------
	.section	.nv.info._Z9euler_gpuPfffi,"",@"SHT_CUDA_INFO"
	.sectionflags	@""
	.align	4


	//----- nvinfo : EIATTR_CUDA_API_VERSION
	.align		4
        /*0000*/ 	.byte	0x04, 0x37
        /*0002*/ 	.short	(.L_7 - .L_6)
.L_6:
        /*0004*/ 	.word	0x00000082


	//----- nvinfo : EIATTR_KPARAM_INFO
	.align		4
.L_7:
        /*0008*/ 	.byte	0x04, 0x17
        /*000a*/ 	.short	(.L_9 - .L_8)
.L_8:
        /*000c*/ 	.word	0x00000000
        /*0010*/ 	.short	0x0003
        /*0012*/ 	.short	0x0010
        /*0014*/ 	.byte	0x00, 0xf0, 0x11, 0x00


	//----- nvinfo : EIATTR_KPARAM_INFO
	.align		4
.L_9:
        /*0018*/ 	.byte	0x04, 0x17
        /*001a*/ 	.short	(.L_11 - .L_10)
.L_10:
        /*001c*/ 	.word	0x00000000
        /*0020*/ 	.short	0x0002
        /*0022*/ 	.short	0x000c
        /*0024*/ 	.byte	0x00, 0xf0, 0x11, 0x00


	//----- nvinfo : EIATTR_KPARAM_INFO
	.align		4
.L_11:
        /*0028*/ 	.byte	0x04, 0x17
        /*002a*/ 	.short	(.L_13 - .L_12)
.L_12:
        /*002c*/ 	.word	0x00000000
        /*0030*/ 	.short	0x0001
        /*0032*/ 	.short	0x0008
        /*0034*/ 	.byte	0x00, 0xf0, 0x11, 0x00


	//----- nvinfo : EIATTR_KPARAM_INFO
	.align		4
.L_13:
        /*0038*/ 	.byte	0x04, 0x17
        /*003a*/ 	.short	(.L_15 - .L_14)
.L_14:
        /*003c*/ 	.word	0x00000000
        /*0040*/ 	.short	0x0000
        /*0042*/ 	.short	0x0000
        /*0044*/ 	.byte	0x00, 0xf5, 0x21, 0x00


	//----- nvinfo : EIATTR_SPARSE_MMA_MASK
	.align		4
.L_15:
        /*0048*/ 	.byte	0x03, 0x50
        /*004a*/ 	.short	0x0000


	//----- nvinfo : EIATTR_MAXREG_COUNT
	.align		4
        /*004c*/ 	.byte	0x03, 0x1b
        /*004e*/ 	.short	0x00ff


	//----- nvinfo : EIATTR_MERCURY_ISA_VERSION
	.align		4
        /*0050*/ 	.byte	0x03, 0x5f
        /*0052*/ 	.short	0x0101


	//----- nvinfo : EIATTR_VRC_CTA_INIT_COUNT
	.align		4
        /*0054*/ 	.byte	0x02, 0x4a
	.zero		1
	.zero		1


	//----- nvinfo : EIATTR_EXIT_INSTR_OFFSETS
	.align		4
        /*0058*/ 	.byte	0x04, 0x1c
        /*005a*/ 	.short	(.L_17 - .L_16)


	//   ....[0]....
.L_16:
        /*005c*/ 	.word	0x00000070


	//   ....[1]....
        /*0060*/ 	.word	0x00000ef0


	//----- nvinfo : EIATTR_CRS_STACK_SIZE
	.align		4
.L_17:
        /*0064*/ 	.byte	0x04, 0x1e
        /*0066*/ 	.short	(.L_19 - .L_18)
.L_18:
        /*0068*/ 	.word	0x00000000


	//----- nvinfo : EIATTR_CBANK_PARAM_SIZE
	.align		4
.L_19:
        /*006c*/ 	.byte	0x03, 0x19
        /*006e*/ 	.short	0x0014


	//----- nvinfo : EIATTR_PARAM_CBANK
	.align		4
        /*0070*/ 	.byte	0x04, 0x0a
        /*0072*/ 	.short	(.L_21 - .L_20)
	.align		4
.L_20:
        /*0074*/ 	.word	index@(.nv.constant0._Z9euler_gpuPfffi)
        /*0078*/ 	.short	0x0380
        /*007a*/ 	.short	0x0014


	//----- nvinfo : EIATTR_SW_WAR
	.align		4
.L_21:
        /*007c*/ 	.byte	0x04, 0x36
        /*007e*/ 	.short	(.L_23 - .L_22)
.L_22:
        /*0080*/ 	.word	0x00000008
.L_23:


//--------------------- .nv.callgraph             --------------------------
	.section	.nv.callgraph,"",@"SHT_CUDA_CALLGRAPH"
	.align	4
	.sectionentsize	8
	.align		4
        /*0000*/ 	.word	0x00000000
	.align		4
        /*0004*/ 	.word	0xffffffff
	.align		4
        /*0008*/ 	.word	0x00000000
	.align		4
        /*000c*/ 	.word	0xfffffffe
	.align		4
        /*0010*/ 	.word	0x00000000
	.align		4
        /*0014*/ 	.word	0xfffffffd
	.align		4
        /*0018*/ 	.word	0x00000000
	.align		4
        /*001c*/ 	.word	0xfffffffc


//--------------------- .text._Z9euler_gpuPfffi   --------------------------
	.section	.text._Z9euler_gpuPfffi,"ax",@progbits
	.align	128
        .global         _Z9euler_gpuPfffi
        .type           _Z9euler_gpuPfffi,@function
        .size           _Z9euler_gpuPfffi,(.L_x_17 - _Z9euler_gpuPfffi)
        .other          _Z9euler_gpuPfffi,@"STO_CUDA_ENTRY STV_DEFAULT"
_Z9euler_gpuPfffi:
.text._Z9euler_gpuPfffi:
[----:B------:R-:W-:Y:S01]  /*0000*/  LDC R1, c[0x0][0x37c] ;  /* 0x0000df00ff017b82 */ /* 0x000fe20000000800 */
[----:B------:R-:W0:Y:S07]  /*0010*/  S2R R10, SR_TID.X ;  /* 0x00000000000a7919 */ /* 0x000e2e0000002100 */
[----:B------:R-:W0:Y:S01]  /*0020*/  S2UR UR4, SR_CTAID.X ;  /* 0x00000000000479c3 */ /* 0x000e220000002500 */
[----:B------:R-:W1:Y:S07]  /*0030*/  LDCU UR5, c[0x0][0x390] ;  /* 0x00007200ff0577ac */ /* 0x000e6e0008000800 */
[----:B------:R-:W0:Y:S02]  /*0040*/  LDC R3, c[0x0][0x360] ;  /* 0x0000d800ff037b82 */ /* 0x000e240000000800 */
[----:B0-----:R-:W-:-:S05]  /*0050*/  IMAD R10, R3, UR4, R10 ;  /* 0x00000004030a7c24 */ /* 0x001fca000f8e020a */
[----:B-1----:R-:W-:-:S13]  /*0060*/  ISETP.GE.AND P0, PT, R10, UR5, PT ;  /* 0x000000050a007c0c */ /* 0x002fda000bf06270 */
[----:B------:R-:W-:Y:S05]  /*0070*/  @P0 EXIT ;  /* 0x000000000000094d */ /* 0x000fea0003800000 */
[----:B------:R-:W0:Y:S01]  /*0080*/  LDCU UR6, c[0x0][0x388] ;  /* 0x00007100ff0677ac */ /* 0x000e220008000800 */
[----:B------:R-:W-:Y:S01]  /*0090*/  ISETP.GE.U32.AND P0, PT, R10, 0x2, PT ;  /* 0x000000020a00780c */ /* 0x000fe20003f06070 */
[----:B------:R-:W-:Y:S01]  /*00a0*/  BSSY.RECONVERGENT B2, `(.L_x_0) ;  /* 0x00000e0000027945 */ /* 0x000fe20003800200 */
[----:B------:R-:W-:Y:S01]  /*00b0*/  SHF.R.S32.HI R9, RZ, 0x1f, R10 ;  /* 0x0000001fff097819 */ /* 0x000fe2000001140a */
[----:B------:R-:W1:Y:S01]  /*00c0*/  LDCU.64 UR4, c[0x0][0x358] ;  /* 0x00006b00ff0477ac */ /* 0x000e620008000a00 */
[----:B0-----:R-:W-:-:S09]  /*00d0*/  MOV R11, UR6 ;  /* 0x00000006000b7c02 */ /* 0x001fd20008000f00 */
[----:B------:R-:W-:Y:S05]  /*00e0*/  @!P0 BRA `(.L_x_1) ;  /* 0x0000000c006c8947 */ /* 0x000fea0003800000 */
[----:B------:R-:W-:Y:S01]  /*00f0*/  HFMA2 R3, -RZ, RZ, 0.193115234375, 2.9140625 ;  /* 0x322e41d4ff037431 */ /* 0x000fe200000001ff */
[----:B------:R-:W-:Y:S01]  /*0100*/  MOV R0, 0x3fb8aa3b ;  /* 0x3fb8aa3b00007802 */ /* 0x000fe20000000f00 */
[----:B------:R-:W-:Y:S01]  /*0110*/  HFMA2 R5, -RZ, RZ, 1.6513671875, -917 ;  /* 0x3e9be32aff057431 */ /* 0x000fe200000001ff */
[----:B------:R-:W-:Y:S01]  /*0120*/  IADD3 R2, P1, PT, R10, -0x2, RZ ;  /* 0xfffffffe0a027810 */ /* 0x000fe20007f3e0ff */
[----:B------:R-:W-:Y:S01]  /*0130*/  BSSY.RECONVERGENT B1, `(.L_x_2) ;  /* 0x00000aa000017945 */ /* 0x000fe20003800200 */
[----:B------:R-:W-:Y:S02]  /*0140*/  MOV R6, RZ ;  /* 0x000000ff00067202 */ /* 0x000fe40000000f00 */
[----:B------:R-:W-:Y:S02]  /*0150*/  ISETP.GE.U32.AND P0, PT, R2, 0x3, PT ;  /* 0x000000030200780c */ /* 0x000fe40003f06070 */
[----:B------:R-:W-:Y:S01]  /*0160*/  IADD3.X R2, PT, PT, R9, -0x1, RZ, P1, !PT ;  /* 0xffffffff09027810 */ /* 0x000fe20000ffe4ff */
[----:B------:R-:W-:Y:S01]  /*0170*/  FFMA R0, R3, R0, 5.7566175826195831178e-08 ;  /* 0x33773eae03007423 */ /* 0x000fe20000000000 */
[----:B------:R-:W-:-:S02]  /*0180*/  IADD3 R13, P1, PT, R10, -0x1, RZ ;  /* 0xffffffff0a0d7810 */ /* 0x000fc40007f3e0ff */
[----:B------:R-:W-:Y:S01]  /*0190*/  ISETP.GE.U32.AND.EX P0, PT, R2, RZ, PT, P0 ;  /* 0x000000ff0200720c */ /* 0x000fe20003f06100 */
[----:B------:R-:W-:Y:S01]  /*01a0*/  FFMA R0, R5, 1.9251366722983220825e-08, R0 ;  /* 0x32a55e3405007823 */ /* 0x000fe20000000000 */
[----:B------:R-:W-:-:S03]  /*01b0*/  HFMA2 R2, -RZ, RZ, 0, 5.9604644775390625e-08 ;  /* 0x00000001ff027431 */ /* 0x000fc600000001ff */
[----:B------:R-:W-:Y:S01]  /*01c0*/  FFMA R0, R3, 0.033907372504472732544, R0 ;  /* 0x3d0ae27503007823 */ /* 0x000fe20000000000 */
[----:B------:R-:W-:-:S03]  /*01d0*/  IMAD.MOV.U32 R3, RZ, RZ, RZ ;  /* 0x000000ffff037224 */ /* 0x000fc600078e00ff */
[----:B------:R-:W-:-:S04]  /*01e0*/  FFMA R0, R5, 0.011302457191050052643, R0 ;  /* 0x3c392df105007823 */ /* 0x000fc80000000000 */
[----:B------:R-:W-:-:S04]  /*01f0*/  FADD R8, R0, 1.439253687858581543 ;  /* 0x3fb8397700087421 */ /* 0x000fc80000000000 */
[----:B------:R-:W-:-:S04]  /*0200*/  FADD R7, R8, -1.439253687858581543 ;  /* 0xbfb8397708077421 */ /* 0x000fc80000000000 */
[----:B------:R-:W-:Y:S01]  /*0210*/  FADD R7, R0, -R7 ;  /* 0x8000000700077221 */ /* 0x000fe20000000000 */
[----:B------:R-:W-:Y:S01]  /*0220*/  LOP3.LUT R0, R13, 0x3, RZ, 0xc0, !PT ;  /* 0x000000030d007812 */ /* 0x000fe200078ec0ff */
[----:B------:R-:W-:Y:S06]  /*0230*/  @!P0 BRA `(.L_x_3) ;  /* 0x0000000800648947 */ /* 0x000fec0003800000 */
[----:B------:R-:W0:Y:S01]  /*0240*/  LDC R12, c[0x0][0x38c] ;  /* 0x0000e300ff0c7b82 */ /* 0x000e220000000800 */
[----:B------:R-:W-:Y:S01]  /*0250*/  BSSY.RECONVERGENT B0, `(.L_x_3) ;  /* 0x0000097000007945 */ /* 0x000fe20003800200 */
[----:B------:R-:W-:Y:S02]  /*0260*/  LOP3.LUT R13, R13, 0xfffffffc, RZ, 0xc0, !PT ;  /* 0xfffffffc0d0d7812 */ /* 0x000fe400078ec0ff */
[----:B------:R-:W-:Y:S02]  /*0270*/  IADD3.X R15, PT, PT, R9, -0x1, RZ, P1, !PT ;  /* 0xffffffff090f7810 */ /* 0x000fe40000ffe4ff */
[----:B------:R-:W-:Y:S02]  /*0280*/  MOV R14, 0x1 ;  /* 0x00000001000e7802 */ /* 0x000fe40000000f00 */
[----:B------:R-:W-:-:S07]  /*0290*/  MOV R17, RZ ;  /* 0x000000ff00117202 */ /* 0x000fce0000000f00 */
.L_x_12:
[C---:B------:R-:W-:Y:S01]  /*02a0*/  IADD3 R18, P0, PT, R14.reuse, 0x1, RZ ;  /* 0x000000010e127810 */ /* 0x040fe20007f1e0ff */
[----:B------:R-:W-:Y:S01]  /*02b0*/  BSSY.RECONVERGENT B3, `(.L_x_4) ;  /* 0x000002e000037945 */ /* 0x000fe20003800200 */
[----:B------:R-:W-:Y:S02]  /*02c0*/  MOV R16, R14 ;  /* 0x0000000e00107202 */ /* 0x000fe40000000f00 */
[----:B------:R-:W-:Y:S02]  /*02d0*/  IADD3.X R19, PT, PT, RZ, R17, RZ, P0, !PT ;  /* 0x00000011ff137210 */ /* 0x000fe400007fe4ff */
[----:B------:R-:W0:Y:S01]  /*02e0*/  I2F.U64 R27, R16 ;  /* 0x00000010001b7312 */ /* 0x000e220000301000 */
[----:B------:R-:W-:-:S04]  /*02f0*/  IADD3 R2, P0, PT, R14, 0x2, RZ ;  /* 0x000000020e027810 */ /* 0x000fc80007f1e0ff */
[----:B------:R-:W-:Y:S02]  /*0300*/  IADD3.X R3, PT, PT, RZ, R17, RZ, P0, !PT ;  /* 0x00000011ff037210 */ /* 0x000fe400007fe4ff */
[----:B------:R-:W-:Y:S01]  /*0310*/  IADD3 R4, P0, PT, R14, 0x3, RZ ;  /* 0x000000030e047810 */ /* 0x000fe20007f1e0ff */
[----:B------:R-:W2:Y:S04]  /*0320*/  I2F.U64 R19, R18 ;  /* 0x0000001200137312 */ /* 0x000ea80000301000 */
[----:B------:R-:W-:Y:S02]  /*0330*/  IMAD.X R5, RZ, RZ, R17, P0 ;  /* 0x000000ffff057224 */ /* 0x000fe400000e0611 */
[-C--:B0-----:R-:W-:Y:S02]  /*0340*/  FMUL R27, R27, -R12.reuse ;  /* 0x8000000c1b1b7220 */ /* 0x081fe40000400000 */
[----:B------:R0:W3:Y:S03]  /*0350*/  I2F.U64 R3, R2 ;  /* 0x0000000200037312 */ /* 0x0000e60000301000 */
[----:B------:R-:W-:Y:S01]  /*0360*/  FSETP.NEU.AND P3, PT, R27, RZ, PT ;  /* 0x000000ff1b00720b */ /* 0x000fe20003f6d000 */
[----:B--2---:R-:W-:-:S04]  /*0370*/  FMUL R25, R19, -R12 ;  /* 0x8000000c13197220 */ /* 0x004fc80000400000 */
[----:B------:R-:W2:Y:S01]  /*0380*/  I2F.U64 R21, R4 ;  /* 0x0000000400157312 */ /* 0x000ea20000301000 */
[----:B0-----:R-:W-:Y:S01]  /*0390*/  HFMA2 R2, -RZ, RZ, 1.875, 0 ;  /* 0x3f800000ff027431 */ /* 0x001fe200000001ff */
[----:B------:R-:W-:Y:S01]  /*03a0*/  FSETP.NEU.AND P2, PT, R25, RZ, PT ;  /* 0x000000ff1900720b */ /* 0x000fe20003f4d000 */
[----:B---3--:R-:W-:-:S05]  /*03b0*/  FMUL R23, R3, -R12 ;  /* 0x8000000c03177220 */ /* 0x008fca0000400000 */
[----:B------:R-:W-:Y:S01]  /*03c0*/  FSETP.NEU.AND P0, PT, R23, RZ, PT ;  /* 0x000000ff1700720b */ /* 0x000fe20003f0d000 */
[----:B--2---:R-:W-:-:S05]  /*03d0*/  FMUL R21, R21, -R12 ;  /* 0x8000000c15157220 */ /* 0x004fca0000400000 */
[----:B------:R-:W-:Y:S01]  /*03e0*/  FSETP.NEU.AND P1, PT, R21, RZ, PT ;  /* 0x000000ff1500720b */ /* 0x000fe20003f2d000 */
[----:B------:R-:W-:-:S12]  /*03f0*/  @!P3 BRA `(.L_x_5) ;  /* 0x000000000064b947 */ /* 0x000fd80003800000 */
[CC--:B------:R-:W-:Y:S01]  /*0400*/  FMUL R3, R8.reuse, R27.reuse ;  /* 0x0000001b08037220 */ /* 0x0c0fe20000400000 */
[----:B------:R-:W-:Y:S02]  /*0410*/  MOV R29, 0x391fcb8e ;  /* 0x391fcb8e001d7802 */ /* 0x000fe40000000f00 */
[-C--:B------:R-:W-:Y:S01]  /*0420*/  FSETP.NAN.AND P5, PT, |R27|, |R27|.reuse, PT ;  /* 0x4000001b1b00720b */ /* 0x080fe20003fa8200 */
[----:B------:R-:W0:Y:S01]  /*0430*/  FRND R16, R3 ;  /* 0x0000000300107307 */ /* 0x000e220000201000 */
[----:B------:R-:W-:Y:S01]  /*0440*/  FFMA R2, R8, R27, -R3 ;  /* 0x0000001b08027223 */ /* 0x000fe20000000803 */
[----:B------:R-:W-:-:S03]  /*0450*/  FSETP.GT.AND P3, PT, |R3|, 152, PT ;  /* 0x431800000300780b */ /* 0x000fc60003f64200 */
[----:B------:R-:W-:Y:S01]  /*0460*/  FFMA R19, R7, R27, R2 ;  /* 0x0000001b07137223 */ /* 0x000fe20000000002 */
[----:B0-----:R-:W-:Y:S01]  /*0470*/  FADD R2, R3, -R16 ;  /* 0x8000001003027221 */ /* 0x001fe20000000000 */
[----:B------:R-:W-:-:S03]  /*0480*/  FSETP.GT.AND P4, PT, R16, RZ, PT ;  /* 0x000000ff1000720b */ /* 0x000fc60003f84000 */
[----:B------:R-:W-:Y:S01]  /*0490*/  FADD R2, R2, R19 ;  /* 0x0000001302027221 */ /* 0x000fe20000000000 */
[----:B------:R-:W-:Y:S02]  /*04a0*/  SEL R16, RZ, 0x83000000, P4 ;  /* 0x83000000ff107807 */ /* 0x000fe40002000000 */
[----:B------:R-:W-:Y:S01]  /*04b0*/  FSETP.GEU.AND P4, PT, R3, RZ, PT ;  /* 0x000000ff0300720b */ /* 0x000fe20003f8e000 */
[----:B------:R-:W-:Y:S01]  /*04c0*/  FFMA R19, R2, R29, 0.0013391353422775864601 ;  /* 0x3aaf85ed02137423 */ /* 0x000fe2000000001d */
[----:B------:R-:W-:-:S03]  /*04d0*/  IADD3 R18, PT, PT, R16, 0x7f000000, RZ ;  /* 0x7f00000010127810 */ /* 0x000fc60007ffe0ff */
[C---:B------:R-:W-:Y:S02]  /*04e0*/  FFMA R29, R2.reuse, R19, 0.0096188392490148544312 ;  /* 0x3c1d9856021d7423 */ /* 0x040fe40000000013 */
[----:B------:R-:W0:Y:S02]  /*04f0*/  F2I.NTZ R19, R3 ;  /* 0x0000000300137305 */ /* 0x000e240000203100 */
[----:B------:R-:W-:-:S04]  /*0500*/  FFMA R29, R2, R29, 0.055503588169813156128 ;  /* 0x3d6357bb021d7423 */ /* 0x000fc8000000001d */
[----:B------:R-:W-:-:S04]  /*0510*/  FFMA R29, R2, R29, 0.24022644758224487305 ;  /* 0x3e75fdec021d7423 */ /* 0x000fc8000000001d */
[----:B------:R-:W-:-:S04]  /*0520*/  FFMA R29, R2, R29, 0.69314718246459960938 ;  /* 0x3f317218021d7423 */ /* 0x000fc8000000001d */
[----:B------:R-:W-:Y:S01]  /*0530*/  FFMA R29, R2, R29, 1 ;  /* 0x3f800000021d7423 */ /* 0x000fe2000000001d */
[----:B0-----:R-:W-:Y:S02]  /*0540*/  LEA R19, R19, -R16, 0x17 ;  /* 0x8000001013137211 */ /* 0x001fe400078eb8ff */
[----:B------:R-:W-:Y:S01]  /*0550*/  FSEL R2, RZ, +INF , !P4 ;  /* 0x7f800000ff027808 */ /* 0x000fe20006000000 */
[----:B------:R-:W-:-:S04]  /*0560*/  FMUL R18, R18, R29 ;  /* 0x0000001d12127220 */ /* 0x000fc80000400000 */
[----:B------:R-:W-:Y:S01]  /*0570*/  @!P3 FMUL R2, R19, R18 ;  /* 0x000000121302b220 */ /* 0x000fe20000400000 */
[----:B------:R-:W-:-:S07]  /*0580*/  @P5 FADD R2, R27, 2.7182817459106445312 ;  /* 0x402df8541b025421 */ /* 0x000fce0000000000 */
.L_x_5:
[----:B-1----:R-:W-:Y:S05]  /*0590*/  BSYNC.RECONVERGENT B3 ;  /* 0x0000000000037941 */ /* 0x002fea0003800200 */
.L_x_4:
[----:B------:R-:W-:Y:S01]  /*05a0*/  BSSY.RECONVERGENT B3, `(.L_x_6) ;  /* 0x000001d000037945 */ /* 0x000fe20003800200 */
[----:B------:R-:W-:Y:S01]  /*05b0*/  FFMA R11, R2, R12, R11 ;  /* 0x0000000c020b7223 */ /* 0x000fe2000000000b */
[----:B------:R-:W-:Y:S02]  /*05c0*/  MOV R2, 0x3f800000 ;  /* 0x3f80000000027802 */ /* 0x000fe40000000f00 */
[----:B------:R-:W-:Y:S05]  /*05d0*/  @!P2 BRA `(.L_x_7) ;  /* 0x000000000064a947 */ /* 0x000fea0003800000 */
[CC--:B------:R-:W-:Y:S01]  /*05e0*/  FMUL R3, R8.reuse, R25.reuse ;  /* 0x0000001908037220 */ /* 0x0c0fe20000400000 */
[----:B------:R-:W-:Y:S01]  /*05f0*/  IMAD.MOV.U32 R27, RZ, RZ, 0x391fcb8e ;  /* 0x391fcb8eff1b7424 */ /* 0x000fe200078e00ff */
[-C--:B------:R-:W-:Y:S02]  /*0600*/  FSETP.NAN.AND P4, PT, |R25|, |R25|.reuse, PT ;  /* 0x400000191900720b */ /* 0x080fe40003f88200 */
        /* <DEDUP_REMOVED lines=22> */
.L_x_7:
[----:B------:R-:W-:Y:S05]  /*0770*/  BSYNC.RECONVERGENT B3 ;  /* 0x0000000000037941 */ /* 0x000fea0003800200 */
.L_x_6:
[----:B------:R-:W-:Y:S01]  /*0780*/  FFMA R11, R2, R12, R11 ;  /* 0x0000000c020b7223 */ /* 0x000fe2000000000b */
[----:B------:R-:W-:Y:S01]  /*0790*/  BSSY.RECONVERGENT B3, `(.L_x_8) ;  /* 0x000001c000037945 */ /* 0x000fe20003800200 */
[----:B------:R-:W-:-:S03]  /*07a0*/  HFMA2 R2, -RZ, RZ, 1.875, 0 ;  /* 0x3f800000ff027431 */ /* 0x000fc600000001ff */
[----:B------:R-:W-:Y:S05]  /*07b0*/  @!P0 BRA `(.L_x_9) ;  /* 0x0000000000648947 */ /* 0x000fea0003800000 */
        /* <DEDUP_REMOVED lines=20> */
[----:B0-----:R-:W-:Y:S01]  /*0900*/  IMAD R19, R19, 0x800000, -R2 ;  /* 0x0080000013137824 */ /* 0x001fe200078e0a02 */
[----:B------:R-:W-:Y:S02]  /*0910*/  FSEL R2, RZ, +INF , !P0 ;  /* 0x7f800000ff027808 */ /* 0x000fe40004000000 */
[----:B------:R-:W-:-:S04]  /*0920*/  FMUL R18, R18, R25 ;  /* 0x0000001912127220 */ /* 0x000fc80000400000 */
[----:B------:R-:W-:Y:S01]  /*0930*/  @!P2 FMUL R2, R19, R18 ;  /* 0x000000121302a220 */ /* 0x000fe20000400000 */
[----:B------:R-:W-:-:S07]  /*0940*/  @P3 FADD R2, R23, 2.7182817459106445312 ;  /* 0x402df85417023421 */ /* 0x000fce0000000000 */
.L_x_9:
[----:B------:R-:W-:Y:S05]  /*0950*/  BSYNC.RECONVERGENT B3 ;  /* 0x0000000000037941 */ /* 0x000fea0003800200 */
.L_x_8:
[----:B------:R-:W-:Y:S01]  /*0960*/  BSSY.RECONVERGENT B3, `(.L_x_10) ;  /* 0x000001d000037945 */ /* 0x000fe20003800200 */
[----:B------:R-:W-:Y:S01]  /*0970*/  MOV R16, 0x3f800000 ;  /* 0x3f80000000107802 */ /* 0x000fe20000000f00 */
[----:B------:R-:W-:Y:S02]  /*0980*/  FFMA R11, R2, R12, R11 ;  /* 0x0000000c020b7223 */ /* 0x000fe4000000000b */
[----:B------:R-:W-:Y:S05]  /*0990*/  @!P1 BRA `(.L_x_11) ;  /* 0x0000000000649947 */ /* 0x000fea0003800000 */
[CC--:B------:R-:W-:Y:S01]  /*09a0*/  FMUL R3, R8.reuse, R21.reuse ;  /* 0x0000001508037220 */ /* 0x0c0fe20000400000 */
[----:B------:R-:W-:Y:S01]  /*09b0*/  HFMA2 R23, -RZ, RZ, 0.64013671875, -15.109375 ;  /* 0x391fcb8eff177431 */ /* 0x000fe200000001ff */
        /* <DEDUP_REMOVED lines=23> */
.L_x_11:
[----:B------:R-:W-:Y:S05]  /*0b30*/  BSYNC.RECONVERGENT B3 ;  /* 0x0000000000037941 */ /* 0x000fea0003800200 */
.L_x_10:
[----:B------:R-:W-:Y:S01]  /*0b40*/  ISETP.NE.U32.AND P0, PT, R4, R13, PT ;  /* 0x0000000d0400720c */ /* 0x000fe20003f05070 */
[----:B------:R-:W-:Y:S01]  /*0b50*/  FFMA R11, R16, R12, R11 ;  /* 0x0000000c100b7223 */ /* 0x000fe2000000000b */
[----:B------:R-:W-:Y:S02]  /*0b60*/  IADD3 R2, P1, PT, R14, 0x4, RZ ;  /* 0x000000040e027810 */ /* 0x000fe40007f3e0ff */
[----:B------:R-:W-:Y:S02]  /*0b70*/  ISETP.NE.AND.EX P0, PT, R5, R15, PT, P0 ;  /* 0x0000000f0500720c */ /* 0x000fe40003f05300 */
[----:B------:R-:W-:Y:S01]  /*0b80*/  IADD3.X R3, PT, PT, RZ, R17, RZ, P1, !PT ;  /* 0x00000011ff037210 */ /* 0x000fe20000ffe4ff */
[----:B------:R-:W-:-:S03]  /*0b90*/  IMAD.MOV.U32 R14, RZ, RZ, R2 ;  /* 0x000000ffff0e7224 */ /* 0x000fc600078e0002 */
[----:B------:R-:W-:-:S07]  /*0ba0*/  MOV R17, R3 ;  /* 0x0000000300117202 */ /* 0x000fce0000000f00 */
[----:B------:R-:W-:Y:S05]  /*0bb0*/  @P0 BRA `(.L_x_12) ;  /* 0xfffffff400b80947 */ /* 0x000fea000383ffff */
[----:B------:R-:W-:Y:S05]  /*0bc0*/  BSYNC.RECONVERGENT B0 ;  /* 0x0000000000007941 */ /* 0x000fea0003800200 */
.L_x_3:
[----:B-1----:R-:W-:Y:S05]  /*0bd0*/  BSYNC.RECONVERGENT B1 ;  /* 0x0000000000017941 */ /* 0x002fea0003800200 */
.L_x_2:
[----:B------:R-:W0:Y:S01]  /*0be0*/  LDC R4, c[0x0][0x38c] ;  /* 0x0000e300ff047b82 */ /* 0x000e220000000800 */
[----:B------:R-:W-:-:S04]  /*0bf0*/  ISETP.NE.U32.AND P0, PT, R0, RZ, PT ;  /* 0x000000ff0000720c */ /* 0x000fc80003f05070 */
[----:B------:R-:W-:-:S13]  /*0c00*/  ISETP.NE.AND.EX P0, PT, R6, RZ, PT, P0 ;  /* 0x000000ff0600720c */ /* 0x000fda0003f05300 */
[----:B------:R-:W-:Y:S05]  /*0c10*/  @!P0 BRA `(.L_x_1) ;  /* 0x0000000000a08947 */ /* 0x000fea0003800000 */
.L_x_15:
[----:B------:R1:W0:Y:S01]  /*0c20*/  I2F.U64 R5, R2 ;  /* 0x0000000200057312 */ /* 0x0002220000301000 */
[----:B------:R-:W-:Y:S01]  /*0c30*/  IADD3 R0, P0, PT, R0, -0x1, RZ ;  /* 0xffffffff00007810 */ /* 0x000fe20007f1e0ff */
[----:B------:R-:W-:Y:S01]  /*0c40*/  BSSY.RECONVERGENT B0, `(.L_x_13) ;  /* 0x0000022000007945 */ /* 0x000fe20003800200 */
[----:B------:R-:W-:Y:S02]  /*0c50*/  HFMA2 R12, -RZ, RZ, 1.875, 0 ;  /* 0x3f800000ff0c7431 */ /* 0x000fe400000001ff */
[----:B------:R-:W-:Y:S02]  /*0c60*/  IADD3.X R6, PT, PT, R6, -0x1, RZ, P0, !PT ;  /* 0xffffffff06067810 */ /* 0x000fe400007fe4ff */
[----:B------:R-:W-:Y:S02]  /*0c70*/  ISETP.NE.U32.AND P0, PT, R0, RZ, PT ;  /* 0x000000ff0000720c */ /* 0x000fe40003f05070 */
[----:B-1----:R-:W-:Y:S02]  /*0c80*/  IADD3 R2, P1, PT, R2, 0x1, RZ ;  /* 0x0000000102027810 */ /* 0x002fe40007f3e0ff */
[----:B------:R-:W-:Y:S01]  /*0c90*/  ISETP.NE.AND.EX P0, PT, R6, RZ, PT, P0 ;  /* 0x000000ff0600720c */ /* 0x000fe20003f05300 */
[----:B0-----:R-:W-:-:S05]  /*0ca0*/  FMUL R5, R5, -R4 ;  /* 0x8000000405057220 */ /* 0x001fca0000400000 */
[----:B------:R-:W-:-:S13]  /*0cb0*/  FSETP.NEU.AND P2, PT, R5, RZ, PT ;  /* 0x000000ff0500720b */ /* 0x000fda0003f4d000 */
        /* <DEDUP_REMOVED lines=26> */
.L_x_14:
[----:B------:R-:W-:Y:S05]  /*0e60*/  BSYNC.RECONVERGENT B0 ;  /* 0x0000000000007941 */ /* 0x000fea0003800200 */
.L_x_13:
[----:B------:R-:W-:Y:S01]  /*0e70*/  IADD3.X R3, PT, PT, RZ, R3, RZ, P1, !PT ;  /* 0x00000003ff037210 */ /* 0x000fe20000ffe4ff */
[----:B------:R-:W-:Y:S01]  /*0e80*/  FFMA R11, R12, R4, R11 ;  /* 0x000000040c0b7223 */ /* 0x000fe2000000000b */
[----:B------:R-:W-:Y:S06]  /*0e90*/  @P0 BRA `(.L_x_15) ;  /* 0xfffffffc00600947 */ /* 0x000fec000383ffff */
.L_x_1:
[----:B-1----:R-:W-:Y:S05]  /*0ea0*/  BSYNC.RECONVERGENT B2 ;  /* 0x0000000000027941 */ /* 0x002fea0003800200 */
.L_x_0:
[----:B------:R-:W1:Y:S02]  /*0eb0*/  LDCU.64 UR6, c[0x0][0x380] ;  /* 0x00007000ff0677ac */ /* 0x000e640008000a00 */
[----:B-1----:R-:W-:-:S04]  /*0ec0*/  LEA R2, P0, R10, UR6, 0x2 ;  /* 0x000000060a027c11 */ /* 0x002fc8000f8010ff */
[----:B------:R-:W-:-:S05]  /*0ed0*/  LEA.HI.X R3, R10, UR7, R9, 0x2, P0 ;  /* 0x000000070a037c11 */ /* 0x000fca00080f1409 */
[----:B------:R-:W-:Y:S01]  /*0ee0*/  STG.E desc[UR4][R2.64], R11 ;  /* 0x0000000b02007986 */ /* 0x000fe2000c101904 */
[----:B------:R-:W-:Y:S05]  /*0ef0*/  EXIT ;  /* 0x000000000000794d */ /* 0x000fea0003800000 */
.L_x_16:
[----:B------:R-:W-:-:S00]  /*0f00*/  BRA `(.L_x_16) ;  /* 0xfffffffc00fc7947 */ /* 0x000fc0000383ffff */
[----:B------:R-:W-:-:S00]  /*0f10*/  NOP ;  /* 0x0000000000007918 */ /* 0x000fc00000000000 */
        /* <DEDUP_REMOVED lines=14> */
.L_x_17:


//--------------------- .nv.shared.reserved.0     --------------------------
	.section	.nv.shared.reserved.0,"aw",@nobits
	.weak		__nv_reservedSMEM_offset_0_alias
	.size		__nv_reservedSMEM_offset_0_alias, 0, 64
	.other		__nv_reservedSMEM_offset_0_alias,@"STO_CUDA_RESERVED_SHARED STV_DEFAULT"
__nv_reservedSMEM_offset_0_alias:
	.zero		0
	.zero		64


//--------------------- .nv.constant0._Z9euler_gpuPfffi --------------------------
	.section	.nv.constant0._Z9euler_gpuPfffi,"a",@progbits
	.sectionflags	@""
	.align	4
.nv.constant0._Z9euler_gpuPfffi:
	.zero		916


//--------------------- SYMBOLS --------------------------

	.type		.nv.reservedSmem.offset0,@object
	.size		.nv.reservedSmem.offset0,0x4
